	.headerflags	@"EF_CUDA_TEXMODE_UNIFIED EF_CUDA_64BIT_ADDRESS EF_CUDA_ACCELERATORS EF_CUDA_SM90 EF_CUDA_VIRTUAL_SM(EF_CUDA_SM90)"
	.elftype	@"ET_EXEC"


//--------------------- .nv.info                  --------------------------
	.section	.nv.info,"",@"SHT_CUDA_INFO"
	.align	4


	//----- nvinfo : EIATTR_REGCOUNT
	.align		4
        /*0000*/ 	.byte	0x04, 0x2f
        /*0002*/ 	.short	(.L_1 - .L_0)
	.align		4
.L_0:
        /*0004*/ 	.word	index@(triton_poi_fused_convolution_relu_45)
        /*0008*/ 	.word	0x0000000c


	//----- nvinfo : EIATTR_MIN_STACK_SIZE
	.align		4
.L_1:
        /*000c*/ 	.byte	0x04, 0x12
        /*000e*/ 	.short	(.L_3 - .L_2)
	.align		4
.L_2:
        /*0010*/ 	.word	index@(triton_poi_fused_convolution_relu_45)
        /*0014*/ 	.word	0x00000000


	//----- nvinfo : EIATTR_FRAME_SIZE
	.align		4
.L_3:
        /*0018*/ 	.byte	0x04, 0x11
        /*001a*/ 	.short	(.L_5 - .L_4)
	.align		4
.L_4:
        /*001c*/ 	.word	index@(triton_poi_fused_convolution_relu_45)
        /*0020*/ 	.word	0x00000000


	//----- nvinfo : EIATTR_MIN_STACK_SIZE
	.align		4
.L_5:
        /*0024*/ 	.byte	0x04, 0x12
        /*0026*/ 	.short	(.L_7 - .L_6)
	.align		4
.L_6:
        /*0028*/ 	.word	index@(triton_poi_fused_convolution_relu_45)
        /*002c*/ 	.word	0x00000000
.L_7:


//--------------------- .nv.info.triton_poi_fused_convolution_relu_45 --------------------------
	.section	.nv.info.triton_poi_fused_convolution_relu_45,"",@"SHT_CUDA_INFO"
	.sectionflags	@""
	.align	4


	//----- nvinfo : EIATTR_CUDA_API_VERSION
	.align		4
        /*0000*/ 	.byte	0x04, 0x37
        /*0002*/ 	.short	(.L_9 - .L_8)
.L_8:
        /*0004*/ 	.word	0x0000007c


	//----- nvinfo : EIATTR_KPARAM_INFO
	.align		4
.L_9:
        /*0008*/ 	.byte	0x04, 0x17
        /*000a*/ 	.short	(.L_11 - .L_10)
.L_10:
        /*000c*/ 	.word	0x00000000
        /*0010*/ 	.short	0x0002
        /*0012*/ 	.short	0x0010
        /*0014*/ 	.byte	0x00, 0xf0, 0x11, 0x00


	//----- nvinfo : EIATTR_KPARAM_INFO
	.align		4
.L_11:
        /*0018*/ 	.byte	0x04, 0x17
        /*001a*/ 	.short	(.L_13 - .L_12)
.L_12:
        /*001c*/ 	.word	0x00000000
        /*0020*/ 	.short	0x0001
        /*0022*/ 	.short	0x0008
        /*0024*/ 	.byte	0x00, 0xf4, 0x21, 0x00


	//----- nvinfo : EIATTR_KPARAM_INFO
	.align		4
.L_13:
        /*0028*/ 	.byte	0x04, 0x17
        /*002a*/ 	.short	(.L_15 - .L_14)
.L_14:
        /*002c*/ 	.word	0x00000000
        /*0030*/ 	.short	0x0000
        /*0032*/ 	.short	0x0000
        /*0034*/ 	.byte	0x00, 0xf4, 0x21, 0x00


	//----- nvinfo : EIATTR_SPARSE_MMA_MASK
	.align		4
.L_15:
        /*0038*/ 	.byte	0x03, 0x50
        /*003a*/ 	.short	0x0000


	//----- nvinfo : EIATTR_MAXREG_COUNT
	.align		4
        /*003c*/ 	.byte	0x03, 0x1b
        /*003e*/ 	.short	0x00ff


	//----- nvinfo : EIATTR_EXIT_INSTR_OFFSETS
	.align		4
        /*0040*/ 	.byte	0x04, 0x1c
        /*0042*/ 	.short	(.L_17 - .L_16)


	//   ....[0]....
.L_16:
        /*0044*/ 	.word	0x000001b0


	//----- nvinfo : EIATTR_REQNTID
	.align		4
.L_17:
        /*0048*/ 	.byte	0x04, 0x10
        /*004a*/ 	.short	(.L_19 - .L_18)
.L_18:
        /*004c*/ 	.word	0x00000100
        /*0050*/ 	.word	0x00000001
        /*0054*/ 	.word	0x00000001


	//----- nvinfo : EIATTR_CBANK_PARAM_SIZE
	.align		4
.L_19:
        /*0058*/ 	.byte	0x03, 0x19
        /*005a*/ 	.short	0x0014


	//----- nvinfo : EIATTR_PARAM_CBANK
	.align		4
        /*005c*/ 	.byte	0x04, 0x0a
        /*005e*/ 	.short	(.L_21 - .L_20)
	.align		4
.L_20:
        /*0060*/ 	.word	index@(.nv.constant0.triton_poi_fused_convolution_relu_45)
        /*0064*/ 	.short	0x0210
        /*0066*/ 	.short	0x0014


	//----- nvinfo : EIATTR_SW_WAR
	.align		4
.L_21:
        /*0068*/ 	.byte	0x04, 0x36
        /*006a*/ 	.short	(.L_23 - .L_22)
.L_22:
        /*006c*/ 	.word	0x00000008
.L_23:


//--------------------- .nv.callgraph             --------------------------
	.section	.nv.callgraph,"",@"SHT_CUDA_CALLGRAPH"
	.align	4
	.sectionentsize	8
	.align		4
        /*0000*/ 	.word	0x00000000
	.align		4
        /*0004*/ 	.word	0xffffffff
	.align		4
        /*0008*/ 	.word	0x00000000
	.align		4
        /*000c*/ 	.word	0xfffffffe
	.align		4
        /*0010*/ 	.word	0x00000000
	.align		4
        /*0014*/ 	.word	0xfffffffd
	.align		4
        /*0018*/ 	.word	0x00000000
	.align		4
        /*001c*/ 	.word	0xfffffffc


//--------------------- .text.triton_poi_fused_convolution_relu_45 --------------------------
	.section	.text.triton_poi_fused_convolution_relu_45,"ax",@progbits
	.align	128
        .global         triton_poi_fused_convolution_relu_45
        .type           triton_poi_fused_convolution_relu_45,@function
        .size           triton_poi_fused_convolution_relu_45,(.L_x_1 - triton_poi_fused_convolution_relu_45)
        .other          triton_poi_fused_convolution_relu_45,@"STO_CUDA_ENTRY STV_DEFAULT"
triton_poi_fused_convolution_relu_45:
.text.triton_poi_fused_convolution_relu_45:
[----:B------:R-:W-:Y:S01]  /*0000*/  LDC R1, c[0x0][0x28] ;  /* 0x00000a00ff017b82 */ /* 0x000fe20000000800 */
[----:B------:R-:W1:Y:S07]  /*0010*/  S2R R0, SR_TID.X ;  /* 0x0000000000007919 */ /* 0x000e6e0000002100 */
[----:B------:R-:W2:Y:S01]  /*0020*/  LDC.64 R4, c[0x0][0x218] ;  /* 0x00008600ff047b82 */ /* 0x000ea20000000a00 */
[----:B------:R-:W-:Y:S01]  /*0030*/  ULDC.64 UR4, c[0x0][0x208] ;  /* 0x0000820000047ab9 */ /* 0x000fe20000000a00 */
[----:B------:R-:W3:Y:S06]  /*0040*/  S2R R7, SR_CTAID.X ;  /* 0x0000000000077919 */ /* 0x000eec0000002500 */
[----:B------:R-:W4:Y:S01]  /*0050*/  LDC.64 R2, c[0x0][0x210] ;  /* 0x00008400ff027b82 */ /* 0x000f220000000a00 */
[----:B-1----:R-:W-:Y:S01]  /*0060*/  IMAD.SHL.U32 R0, R0, 0x2, RZ ;  /* 0x0000000200007824 */ /* 0x002fe200078e00ff */
[----:B---3--:R-:W-:-:S04]  /*0070*/  SHF.R.S32.HI R6, RZ, 0x16, R7 ;  /* 0x00000016ff067819 */ /* 0x008fc80000011407 */
[----:B------:R-:W-:Y:S02]  /*0080*/  LOP3.LUT R0, R0, 0x1fe, RZ, 0xc0, !PT ;  /* 0x000001fe00007812 */ /* 0x000fe400078ec0ff */
[----:B------:R-:W-:-:S03]  /*0090*/  SGXT R6, R6, 0x1 ;  /* 0x000000010606781a */ /* 0x000fc60000000200 */
[----:B------:R-:W-:-:S04]  /*00a0*/  IMAD R7, R7, 0x200, R0 ;  /* 0x0000020007077824 */ /* 0x000fc800078e0200 */
[----:B----4-:R-:W-:Y:S01]  /*00b0*/  IMAD.WIDE R2, R7, 0x4, R2 ;  /* 0x0000000407027825 */ /* 0x010fe200078e0202 */
[----:B------:R-:W-:-:S04]  /*00c0*/  LEA.HI R6, R6, R7, RZ, 0xc ;  /* 0x0000000706067211 */ /* 0x000fc800078f60ff */
[----:B------:R-:W-:-:S04]  /*00d0*/  SHF.R.S32.HI R6, RZ, 0xc, R6 ;  /* 0x0000000cff067819 */ /* 0x000fc80000011406 */
[----:B------:R-:W-:-:S04]  /*00e0*/  LEA.HI R0, R6, R6, RZ, 0x5 ;  /* 0x0000000606007211 */ /* 0x000fc800078f28ff */
[----:B------:R-:W-:-:S05]  /*00f0*/  LOP3.LUT R9, R0, 0xffffffe0, RZ, 0xc0, !PT ;  /* 0xffffffe000097812 */ /* 0x000fca00078ec0ff */
[----:B------:R-:W-:Y:S02]  /*0100*/  IMAD.IADD R9, R6, 0x1, -R9 ;  /* 0x0000000106097824 */ /* 0x000fe400078e0a09 */
[----:B------:R-:W3:Y:S02]  /*0110*/  LDG.E.64 R6, desc[UR4][R2.64] ;  /* 0x0000000402067981 */ /* 0x000ee4000c1e1b00 */
[----:B--2---:R-:W-:-:S06]  /*0120*/  IMAD.WIDE R4, R9, 0x4, R4 ;  /* 0x0000000409047825 */ /* 0x004fcc00078e0204 */
[----:B------:R-:W3:Y:S02]  /*0130*/  LDG.E.EL R4, desc[UR4][R4.64] ;  /* 0x0000000404047981 */ /* 0x000ee4000c2e1900 */
[CC--:B---3--:R-:W-:Y:S01]  /*0140*/  FSETP.GEU.AND P0, PT, R6.reuse, -R4.reuse, PT ;  /* 0x800000040600720b */ /* 0x0c8fe20003f0e000 */
[--C-:B------:R-:W-:Y:S01]  /*0150*/  FADD R6, R6, R4.reuse ;  /* 0x0000000406067221 */ /* 0x100fe20000000000 */
[C---:B------:R-:W-:Y:S01]  /*0160*/  FADD R0, R7.reuse, R4 ;  /* 0x0000000407007221 */ /* 0x040fe20000000000 */
[----:B------:R-:W-:-:S03]  /*0170*/  FSETP.GEU.AND P1, PT, R7, -R4, PT ;  /* 0x800000040700720b */ /* 0x000fc60003f2e000 */
[----:B------:R-:W-:Y:S02]  /*0180*/  FSEL R6, R6, RZ, P0 ;  /* 0x000000ff06067208 */ /* 0x000fe40000000000 */
[----:B------:R-:W-:-:S05]  /*0190*/  FSEL R7, R0, RZ, P1 ;  /* 0x000000ff00077208 */ /* 0x000fca0000800000 */
[----:B------:R-:W-:Y:S01]  /*01a0*/  STG.E.64 desc[UR4][R2.64], R6 ;  /* 0x0000000602007986 */ /* 0x000fe2000c101b04 */
[----:B------:R-:W-:Y:S05]  /*01b0*/  EXIT ;  /* 0x000000000000794d */ /* 0x000fea0003800000 */
.L_x_0:
[----:B------:R-:W-:-:S00]  /*01c0*/  BRA `(.L_x_0) ;  /* 0xfffffffc00fc7947 */ /* 0x000fc0000383ffff */
[----:B------:R-:W-:-:S00]  /*01d0*/  NOP ;  /* 0x0000000000007918 */ /* 0x000fc00000000000 */
        /* <DEDUP_REMOVED lines=10> */
.L_x_1:


//--------------------- .nv.constant0.triton_poi_fused_convolution_relu_45 --------------------------
	.section	.nv.constant0.triton_poi_fused_convolution_relu_45,"a",@progbits
	.sectionflags	@""
	.align	4
.nv.constant0.triton_poi_fused_convolution_relu_45:
	.zero		548
